//
// Generated by NVIDIA NVVM Compiler
//
// Compiler Build ID: CL-36424714
// Cuda compilation tools, release 13.0, V13.0.88
// Based on NVVM 20.0.0
//

.version 9.0
.target sm_100
.address_size 64

	// .globl	_Z13findTransformPiS_PdS0_

.visible .entry _Z13findTransformPiS_PdS0_(
	.param .u64 .ptr .align 1 _Z13findTransformPiS_PdS0__param_0,
	.param .u64 .ptr .align 1 _Z13findTransformPiS_PdS0__param_1,
	.param .u64 .ptr .align 1 _Z13findTransformPiS_PdS0__param_2,
	.param .u64 .ptr .align 1 _Z13findTransformPiS_PdS0__param_3
)
{
	.reg .pred 	%p<3>;
	.reg .b32 	%r<18>;
	.reg .b64 	%rd<15>;
	.reg .b64 	%fd<4>;

	ld.param.u64 	%rd6, [_Z13findTransformPiS_PdS0__param_0];
	ld.param.u64 	%rd7, [_Z13findTransformPiS_PdS0__param_1];
	ld.param.u64 	%rd8, [_Z13findTransformPiS_PdS0__param_2];
	ld.param.u64 	%rd5, [_Z13findTransformPiS_PdS0__param_3];
	cvta.to.global.u64 	%rd1, %rd8;
	cvta.to.global.u64 	%rd2, %rd7;
	cvta.to.global.u64 	%rd3, %rd6;
	ld.global.u32 	%r16, [%rd3];
	ld.global.u32 	%r15, [%rd2];
	mul.lo.s32 	%r9, %r15, %r15;
	setp.ge.s32 	%p1, %r16, %r9;
	@%p1 bra 	$L__BB0_3;
	mad.lo.s32 	%r10, %r15, %r16, %r16;
	mul.wide.s32 	%rd9, %r10, 8;
	add.s64 	%rd10, %rd1, %rd9;
	ld.global.f64 	%fd1, [%rd10];
	cvta.to.global.u64 	%rd4, %rd5;
	mov.u32 	%r17, %r16;
$L__BB0_2:
	ld.global.u32 	%r11, [%rd3];
	mad.lo.s32 	%r12, %r15, %r11, %r16;
	mul.wide.s32 	%rd11, %r12, 8;
	add.s64 	%rd12, %rd1, %rd11;
	ld.global.f64 	%fd2, [%rd12];
	div.rn.f64 	%fd3, %fd2, %fd1;
	mad.lo.s32 	%r13, %r15, %r16, %r11;
	mul.wide.s32 	%rd13, %r13, 8;
	add.s64 	%rd14, %rd4, %rd13;
	st.global.f64 	[%rd14], %fd3;
	ld.global.u32 	%r15, [%rd2];
	add.s32 	%r17, %r15, %r17;
	add.s32 	%r16, %r16, 1;
	mul.lo.s32 	%r14, %r15, %r15;
	setp.lt.s32 	%p2, %r17, %r14;
	@%p2 bra 	$L__BB0_2;
$L__BB0_3:
	ret;

}
	// .globl	_Z11eliminationPiS_PdS0_
.visible .entry _Z11eliminationPiS_PdS0_(
	.param .u64 .ptr .align 1 _Z11eliminationPiS_PdS0__param_0,
	.param .u64 .ptr .align 1 _Z11eliminationPiS_PdS0__param_1,
	.param .u64 .ptr .align 1 _Z11eliminationPiS_PdS0__param_2,
	.param .u64 .ptr .align 1 _Z11eliminationPiS_PdS0__param_3
)
{
	.reg .pred 	%p<5>;
	.reg .b32 	%r<24>;
	.reg .b64 	%rd<17>;
	.reg .b64 	%fd<6>;

	ld.param.u64 	%rd7, [_Z11eliminationPiS_PdS0__param_0];
	ld.param.u64 	%rd8, [_Z11eliminationPiS_PdS0__param_1];
	ld.param.u64 	%rd5, [_Z11eliminationPiS_PdS0__param_2];
	ld.param.u64 	%rd6, [_Z11eliminationPiS_PdS0__param_3];
	cvta.to.global.u64 	%rd1, %rd8;
	cvta.to.global.u64 	%rd2, %rd7;
	ld.global.u32 	%r20, [%rd2];
	ld.global.u32 	%r23, [%rd1];
	setp.ge.s32 	%p1, %r20, %r23;
	@%p1 bra 	$L__BB1_6;
	cvta.to.global.u64 	%rd3, %rd5;
	cvta.to.global.u64 	%rd4, %rd6;
$L__BB1_2:
	ld.global.u32 	%r22, [%rd2];
	setp.ge.s32 	%p2, %r22, %r23;
	@%p2 bra 	$L__BB1_5;
	add.s32 	%r6, %r20, 1;
$L__BB1_4:
	mul.lo.s32 	%r13, %r23, %r20;
	mul.wide.s32 	%rd9, %r13, 8;
	add.s64 	%rd10, %rd4, %rd9;
	ld.global.f64 	%fd1, [%rd10];
	ld.global.u32 	%r14, [%rd2];
	mad.lo.s32 	%r15, %r14, %r23, %r20;
	mul.wide.s32 	%rd11, %r15, 8;
	add.s64 	%rd12, %rd3, %rd11;
	ld.global.f64 	%fd2, [%rd12];
	add.s32 	%r16, %r13, %r22;
	mul.wide.s32 	%rd13, %r16, 8;
	add.s64 	%rd14, %rd3, %rd13;
	ld.global.f64 	%fd3, [%rd14];
	mul.f64 	%fd4, %fd1, %fd2;
	sub.f64 	%fd5, %fd3, %fd4;
	add.s32 	%r17, %r6, %r14;
	mad.lo.s32 	%r18, %r17, %r23, %r22;
	mul.wide.s32 	%rd15, %r18, 8;
	add.s64 	%rd16, %rd3, %rd15;
	st.global.f64 	[%rd16], %fd5;
	add.s32 	%r22, %r22, 1;
	ld.global.u32 	%r23, [%rd1];
	setp.lt.s32 	%p3, %r22, %r23;
	@%p3 bra 	$L__BB1_4;
$L__BB1_5:
	add.s32 	%r20, %r20, 1;
	setp.lt.s32 	%p4, %r20, %r23;
	@%p4 bra 	$L__BB1_2;
$L__BB1_6:
	ret;

}


// ===== COMPILED SASS (sm_100) =====

	.target	sm_100

	.elftype	@"ET_EXEC"


//--------------------- .note.nv.tkinfo           --------------------------
	.section	.note.nv.tkinfo,"",@"SHT_NOTE"
	.sectionflags	@"SHF_NOTE_NV_TKINFO"
	.tkinfo
        /*0018*/ 	.word	0x00000002
        /*0030*/ 	.string	""
        /*0030*/ 	.string	"ptxas"
        /*0030*/ 	.string	"Cuda compilation tools, release 13.0, V13.0.88"
        /*0030*/ 	.string	"Build cuda_13.0.r13.0/compiler.36424714_0"
        /*0030*/ 	.string	"-arch sm_100 -m 64 "



//--------------------- .note.nv.cuinfo           --------------------------
	.section	.note.nv.cuinfo,"",@"SHT_NOTE"
	.sectionflags	@"SHF_NOTE_NV_CUINFO"
        /*0018*/ 	.short	0x0002
        /*001a*/ 	.short	0x0064
        /*001c*/ 	.short	0x0082
	.zero		2


//--------------------- .nv.info                  --------------------------
	.section	.nv.info,"",@"SHT_CUDA_INFO"
	.align	4


	//----- nvinfo : EIATTR_REGCOUNT
	.align		4
        /*0000*/ 	.byte	0x04, 0x2f
        /*0002*/ 	.short	(.L_1 - .L_0)
	.align		4
.L_0:
        /*0004*/ 	.word	index@(_Z13findTransformPiS_PdS0_)
        /*0008*/ 	.word	0x00000020


	//----- nvinfo : EIATTR_FRAME_SIZE
	.align		4
.L_1:
        /*000c*/ 	.byte	0x04, 0x11
        /*000e*/ 	.short	(.L_3 - .L_2)
	.align		4
.L_2:
        /*0010*/ 	.word	index@($__internal_0_$__cuda_sm20_div_rn_f64_full)
        /*0014*/ 	.word	0x00000000


	//----- nvinfo : EIATTR_FRAME_SIZE
	.align		4
.L_3:
        /*0018*/ 	.byte	0x04, 0x11
        /*001a*/ 	.short	(.L_5 - .L_4)
	.align		4
.L_4:
        /*001c*/ 	.word	index@(_Z13findTransformPiS_PdS0_)
        /*0020*/ 	.word	0x00000000


	//----- nvinfo : EIATTR_REGCOUNT
	.align		4
.L_5:
        /*0024*/ 	.byte	0x04, 0x2f
        /*0026*/ 	.short	(.L_7 - .L_6)
	.align		4
.L_6:
        /*0028*/ 	.word	index@(_Z11eliminationPiS_PdS0_)
        /*002c*/ 	.word	0x00000016


	//----- nvinfo : EIATTR_FRAME_SIZE
	.align		4
.L_7:
        /*0030*/ 	.byte	0x04, 0x11
        /*0032*/ 	.short	(.L_9 - .L_8)
	.align		4
.L_8:
        /*0034*/ 	.word	index@(_Z11eliminationPiS_PdS0_)
        /*0038*/ 	.word	0x00000000


	//----- nvinfo : EIATTR_MIN_STACK_SIZE
	.align		4
.L_9:
        /*003c*/ 	.byte	0x04, 0x12
        /*003e*/ 	.short	(.L_11 - .L_10)
	.align		4
.L_10:
        /*0040*/ 	.word	index@(_Z11eliminationPiS_PdS0_)
        /*0044*/ 	.word	0x00000000


	//----- nvinfo : EIATTR_MIN_STACK_SIZE
	.align		4
.L_11:
        /*0048*/ 	.byte	0x04, 0x12
        /*004a*/ 	.short	(.L_13 - .L_12)
	.align		4
.L_12:
        /*004c*/ 	.word	index@(_Z13findTransformPiS_PdS0_)
        /*0050*/ 	.word	0x00000000
.L_13:


//--------------------- .nv.compat                --------------------------
	.section	.nv.compat,"",@"SHT_CUDA_COMPAT_INFO"
	.align	4
        /*0000*/ 	.byte	0x02, 0x09, 0x00, 0x00, 0x02, 0x02, 0x01, 0x00, 0x02, 0x05, 0x05, 0x00, 0x03, 0x07, 0x01, 0x01
        /*0010*/ 	.byte	0x02, 0x03, 0x00, 0x00, 0x02, 0x06, 0x01, 0x00, 0x04, 0x0b, 0x08, 0x00, 0x01, 0x00, 0x00, 0x00
        /*0020*/ 	.byte	0x00, 0x00, 0x00, 0x00


//--------------------- .nv.info._Z11eliminationPiS_PdS0_ --------------------------
	.section	.nv.info._Z11eliminationPiS_PdS0_,"",@"SHT_CUDA_INFO"
	.sectionflags	@""
	.align	4


	//----- nvinfo : EIATTR_CUDA_API_VERSION
	.align		4
        /*0000*/ 	.byte	0x04, 0x37
        /*0002*/ 	.short	(.L_15 - .L_14)
.L_14:
        /*0004*/ 	.word	0x00000082


	//----- nvinfo : EIATTR_KPARAM_INFO
	.align		4
.L_15:
        /*0008*/ 	.byte	0x04, 0x17
        /*000a*/ 	.short	(.L_17 - .L_16)
.L_16:
        /*000c*/ 	.word	0x00000000
        /*0010*/ 	.short	0x0003
        /*0012*/ 	.short	0x0018
        /*0014*/ 	.byte	0x00, 0xf5, 0x21, 0x00


	//----- nvinfo : EIATTR_KPARAM_INFO
	.align		4
.L_17:
        /*0018*/ 	.byte	0x04, 0x17
        /*001a*/ 	.short	(.L_19 - .L_18)
.L_18:
        /*001c*/ 	.word	0x00000000
        /*0020*/ 	.short	0x0002
        /*0022*/ 	.short	0x0010
        /*0024*/ 	.byte	0x00, 0xf5, 0x21, 0x00


	//----- nvinfo : EIATTR_KPARAM_INFO
	.align		4
.L_19:
        /*0028*/ 	.byte	0x04, 0x17
        /*002a*/ 	.short	(.L_21 - .L_20)
.L_20:
        /*002c*/ 	.word	0x00000000
        /*0030*/ 	.short	0x0001
        /*0032*/ 	.short	0x0008
        /*0034*/ 	.byte	0x00, 0xf5, 0x21, 0x00


	//----- nvinfo : EIATTR_KPARAM_INFO
	.align		4
.L_21:
        /*0038*/ 	.byte	0x04, 0x17
        /*003a*/ 	.short	(.L_23 - .L_22)
.L_22:
        /*003c*/ 	.word	0x00000000
        /*0040*/ 	.short	0x0000
        /*0042*/ 	.short	0x0000
        /*0044*/ 	.byte	0x00, 0xf5, 0x21, 0x00


	//----- nvinfo : EIATTR_SPARSE_MMA_MASK
	.align		4
.L_23:
        /*0048*/ 	.byte	0x03, 0x50
        /*004a*/ 	.short	0x0000


	//----- nvinfo : EIATTR_MAXREG_COUNT
	.align		4
        /*004c*/ 	.byte	0x03, 0x1b
        /*004e*/ 	.short	0x00ff


	//----- nvinfo : EIATTR_MERCURY_ISA_VERSION
	.align		4
        /*0050*/ 	.byte	0x03, 0x5f
        /*0052*/ 	.short	0x0101


	//----- nvinfo : EIATTR_VRC_CTA_INIT_COUNT
	.align		4
        /*0054*/ 	.byte	0x02, 0x4a
	.zero		1
	.zero		1


	//----- nvinfo : EIATTR_EXIT_INSTR_OFFSETS
	.align		4
        /*0058*/ 	.byte	0x04, 0x1c
        /*005a*/ 	.short	(.L_25 - .L_24)


	//   ....[0]....
.L_24:
        /*005c*/ 	.word	0x00000070


	//   ....[1]....
        /*0060*/ 	.word	0x00000260


	//----- nvinfo : EIATTR_CBANK_PARAM_SIZE
	.align		4
.L_25:
        /*0064*/ 	.byte	0x03, 0x19
        /*0066*/ 	.short	0x0020


	//----- nvinfo : EIATTR_PARAM_CBANK
	.align		4
        /*0068*/ 	.byte	0x04, 0x0a
        /*006a*/ 	.short	(.L_27 - .L_26)
	.align		4
.L_26:
        /*006c*/ 	.word	index@(.nv.constant0._Z11eliminationPiS_PdS0_)
        /*0070*/ 	.short	0x0380
        /*0072*/ 	.short	0x0020


	//----- nvinfo : EIATTR_SW_WAR
	.align		4
.L_27:
        /*0074*/ 	.byte	0x04, 0x36
        /*0076*/ 	.short	(.L_29 - .L_28)
.L_28:
        /*0078*/ 	.word	0x00000008
.L_29:


//--------------------- .nv.info._Z13findTransformPiS_PdS0_ --------------------------
	.section	.nv.info._Z13findTransformPiS_PdS0_,"",@"SHT_CUDA_INFO"
	.sectionflags	@""
	.align	4


	//----- nvinfo : EIATTR_CUDA_API_VERSION
	.align		4
        /*0000*/ 	.byte	0x04, 0x37
        /*0002*/ 	.short	(.L_31 - .L_30)
.L_30:
        /*0004*/ 	.word	0x00000082


	//----- nvinfo : EIATTR_KPARAM_INFO
	.align		4
.L_31:
        /*0008*/ 	.byte	0x04, 0x17
        /*000a*/ 	.short	(.L_33 - .L_32)
.L_32:
        /*000c*/ 	.word	0x00000000
        /*0010*/ 	.short	0x0003
        /*0012*/ 	.short	0x0018
        /*0014*/ 	.byte	0x00, 0xf5, 0x21, 0x00


	//----- nvinfo : EIATTR_KPARAM_INFO
	.align		4
.L_33:
        /*0018*/ 	.byte	0x04, 0x17
        /*001a*/ 	.short	(.L_35 - .L_34)
.L_34:
        /*001c*/ 	.word	0x00000000
        /*0020*/ 	.short	0x0002
        /*0022*/ 	.short	0x0010
        /*0024*/ 	.byte	0x00, 0xf5, 0x21, 0x00


	//----- nvinfo : EIATTR_KPARAM_INFO
	.align		4
.L_35:
        /*0028*/ 	.byte	0x04, 0x17
        /*002a*/ 	.short	(.L_37 - .L_36)
.L_36:
        /*002c*/ 	.word	0x00000000
        /*0030*/ 	.short	0x0001
        /*0032*/ 	.short	0x0008
        /*0034*/ 	.byte	0x00, 0xf5, 0x21, 0x00


	//----- nvinfo : EIATTR_KPARAM_INFO
	.align		4
.L_37:
        /*0038*/ 	.byte	0x04, 0x17
        /*003a*/ 	.short	(.L_39 - .L_38)
.L_38:
        /*003c*/ 	.word	0x00000000
        /*0040*/ 	.short	0x0000
        /*0042*/ 	.short	0x0000
        /*0044*/ 	.byte	0x00, 0xf5, 0x21, 0x00


	//----- nvinfo : EIATTR_SPARSE_MMA_MASK
	.align		4
.L_39:
        /*0048*/ 	.byte	0x03, 0x50
        /*004a*/ 	.short	0x0000


	//----- nvinfo : EIATTR_MAXREG_COUNT
	.align		4
        /*004c*/ 	.byte	0x03, 0x1b
        /*004e*/ 	.short	0x00ff


	//----- nvinfo : EIATTR_MERCURY_ISA_VERSION
	.align		4
        /*0050*/ 	.byte	0x03, 0x5f
        /*0052*/ 	.short	0x0101


	//----- nvinfo : EIATTR_VRC_CTA_INIT_COUNT
	.align		4
        /*0054*/ 	.byte	0x02, 0x4a
	.zero		1
	.zero		1


	//----- nvinfo : EIATTR_EXIT_INSTR_OFFSETS
	.align		4
        /*0058*/ 	.byte	0x04, 0x1c
        /*005a*/ 	.short	(.L_41 - .L_40)


	//   ....[0]....
.L_40:
        /*005c*/ 	.word	0x00000080


	//   ....[1]....
        /*0060*/ 	.word	0x000002f0


	//----- nvinfo : EIATTR_CRS_STACK_SIZE
	.align		4
.L_41:
        /*0064*/ 	.byte	0x04, 0x1e
        /*0066*/ 	.short	(.L_43 - .L_42)
.L_42:
        /*0068*/ 	.word	0x00000000


	//----- nvinfo : EIATTR_CBANK_PARAM_SIZE
	.align		4
.L_43:
        /*006c*/ 	.byte	0x03, 0x19
        /*006e*/ 	.short	0x0020


	//----- nvinfo : EIATTR_PARAM_CBANK
	.align		4
        /*0070*/ 	.byte	0x04, 0x0a
        /*0072*/ 	.short	(.L_45 - .L_44)
	.align		4
.L_44:
        /*0074*/ 	.word	index@(.nv.constant0._Z13findTransformPiS_PdS0_)
        /*0078*/ 	.short	0x0380
        /*007a*/ 	.short	0x0020


	//----- nvinfo : EIATTR_SW_WAR
	.align		4
.L_45:
        /*007c*/ 	.byte	0x04, 0x36
        /*007e*/ 	.short	(.L_47 - .L_46)
.L_46:
        /*0080*/ 	.word	0x00000008
.L_47:


//--------------------- .nv.callgraph             --------------------------
	.section	.nv.callgraph,"",@"SHT_CUDA_CALLGRAPH"
	.align	4
	.sectionentsize	8
	.align		4
        /*0000*/ 	.word	0x00000000
	.align		4
        /*0004*/ 	.word	0xffffffff
	.align		4
        /*0008*/ 	.word	0x00000000
	.align		4
        /*000c*/ 	.word	0xfffffffe
	.align		4
        /*0010*/ 	.word	0x00000000
	.align		4
        /*0014*/ 	.word	0xfffffffd
	.align		4
        /*0018*/ 	.word	0x00000000
	.align		4
        /*001c*/ 	.word	0xfffffffc


//--------------------- .text._Z11eliminationPiS_PdS0_ --------------------------
	.section	.text._Z11eliminationPiS_PdS0_,"ax",@progbits
	.align	128
        .global         _Z11eliminationPiS_PdS0_
        .type           _Z11eliminationPiS_PdS0_,@function
        .size           _Z11eliminationPiS_PdS0_,(.L_x_13 - _Z11eliminationPiS_PdS0_)
        .other          _Z11eliminationPiS_PdS0_,@"STO_CUDA_ENTRY STV_DEFAULT"
_Z11eliminationPiS_PdS0_:
.text._Z11eliminationPiS_PdS0_:
[----:B------:R-:W-:Y:S08]  /*0000*/  LDC R1, c[0x0][0x37c] ;  /* 0x0000df00ff017b82 */ /* 0x000ff00000000800 */
[----:B------:R-:W0:Y:S01]  /*0010*/  LDC.64 R2, c[0x0][0x380] ;  /* 0x0000e000ff027b82 */ /* 0x000e220000000a00 */
[----:B------:R-:W0:Y:S07]  /*0020*/  LDCU.64 UR4, c[0x0][0x358] ;  /* 0x00006b00ff0477ac */ /* 0x000e2e0008000a00 */
[----:B------:R-:W1:Y:S01]  /*0030*/  LDC.64 R4, c[0x0][0x388] ;  /* 0x0000e200ff047b82 */ /* 0x000e620000000a00 */
[----:B0-----:R-:W2:Y:S04]  /*0040*/  LDG.E R0, desc[UR4][R2.64] ;  /* 0x0000000402007981 */ /* 0x001ea8000c1e1900 */
[----:B-1----:R-:W2:Y:S02]  /*0050*/  LDG.E R11, desc[UR4][R4.64] ;  /* 0x00000004040b7981 */ /* 0x002ea4000c1e1900 */
[----:B--2---:R-:W-:-:S13]  /*0060*/  ISETP.GE.AND P0, PT, R0, R11, PT ;  /* 0x0000000b0000720c */ /* 0x004fda0003f06270 */
[----:B------:R-:W-:Y:S05]  /*0070*/  @P0 EXIT ;  /* 0x000000000000094d */ /* 0x000fea0003800000 */
.L_x_2:
[----:B------:R-:W0:Y:S02]  /*0080*/  LDC.64 R2, c[0x0][0x380] ;  /* 0x0000e000ff027b82 */ /* 0x000e240000000a00 */
[----:B0-----:R-:W2:Y:S02]  /*0090*/  LDG.E R8, desc[UR4][R2.64] ;  /* 0x0000000402087981 */ /* 0x001ea4000c1e1900 */
[----:B--2---:R-:W-:-:S13]  /*00a0*/  ISETP.GE.AND P0, PT, R8, R11, PT ;  /* 0x0000000b0800720c */ /* 0x004fda0003f06270 */
[----:B------:R-:W-:Y:S05]  /*00b0*/  @P0 BRA `(.L_x_0) ;  /* 0x00000000005c0947 */ /* 0x000fea0003800000 */
[----:B------:R-:W0:Y:S01]  /*00c0*/  LDC.64 R4, c[0x0][0x388] ;  /* 0x0000e200ff047b82 */ /* 0x000e220000000a00 */
[----:B------:R-:W-:-:S07]  /*00d0*/  IADD3 R9, PT, PT, R0, 0x1, RZ ;  /* 0x0000000100097810 */ /* 0x000fce0007ffe0ff */
.L_x_1:
[----:B------:R-:W2:Y:S01]  /*00e0*/  LDG.E R10, desc[UR4][R2.64] ;  /* 0x00000004020a7981 */ /* 0x000ea2000c1e1900 */
[----:B------:R-:W1:Y:S01]  /*00f0*/  LDC.64 R12, c[0x0][0x398] ;  /* 0x0000e600ff0c7b82 */ /* 0x000e620000000a00 */
[----:B------:R-:W-:-:S05]  /*0100*/  IMAD R15, R11, R0, RZ ;  /* 0x000000000b0f7224 */ /* 0x000fca00078e02ff */
[C---:B------:R-:W-:Y:S02]  /*0110*/  IADD3 R19, PT, PT, R15.reuse, R8, RZ ;  /* 0x000000080f137210 */ /* 0x040fe40007ffe0ff */
[----:B------:R-:W3:Y:S01]  /*0120*/  LDC.64 R6, c[0x0][0x390] ;  /* 0x0000e400ff067b82 */ /* 0x000ee20000000a00 */
[----:B-1----:R-:W-:-:S06]  /*0130*/  IMAD.WIDE R12, R15, 0x8, R12 ;  /* 0x000000080f0c7825 */ /* 0x002fcc00078e020c */
[----:B------:R-:W4:Y:S01]  /*0140*/  LDG.E.64 R12, desc[UR4][R12.64] ;  /* 0x000000040c0c7981 */ /* 0x000f22000c1e1b00 */
[----:B--2---:R-:W-:-:S04]  /*0150*/  IMAD R17, R10, R11, R0 ;  /* 0x0000000b0a117224 */ /* 0x004fc800078e0200 */
[----:B---3--:R-:W-:-:S04]  /*0160*/  IMAD.WIDE R14, R17, 0x8, R6 ;  /* 0x00000008110e7825 */ /* 0x008fc800078e0206 */
[----:B------:R-:W-:Y:S02]  /*0170*/  IMAD.WIDE R16, R19, 0x8, R6 ;  /* 0x0000000813107825 */ /* 0x000fe400078e0206 */
[----:B------:R-:W4:Y:S04]  /*0180*/  LDG.E.64 R14, desc[UR4][R14.64] ;  /* 0x000000040e0e7981 */ /* 0x000f28000c1e1b00 */
[----:B------:R-:W4:Y:S01]  /*0190*/  LDG.E.64 R16, desc[UR4][R16.64] ;  /* 0x0000000410107981 */ /* 0x000f22000c1e1b00 */
[----:B------:R-:W-:-:S05]  /*01a0*/  IADD3 R10, PT, PT, R9, R10, RZ ;  /* 0x0000000a090a7210 */ /* 0x000fca0007ffe0ff */
[----:B------:R-:W-:-:S04]  /*01b0*/  IMAD R11, R10, R11, R8 ;  /* 0x0000000b0a0b7224 */ /* 0x000fc800078e0208 */
[----:B------:R-:W-:Y:S01]  /*01c0*/  IMAD.WIDE R6, R11, 0x8, R6 ;  /* 0x000000080b067825 */ /* 0x000fe200078e0206 */
[----:B----4-:R-:W-:-:S07]  /*01d0*/  DFMA R18, -R12, R14, R16 ;  /* 0x0000000e0c12722b */ /* 0x010fce0000000110 */
[----:B------:R1:W-:Y:S04]  /*01e0*/  STG.E.64 desc[UR4][R6.64], R18 ;  /* 0x0000001206007986 */ /* 0x0003e8000c101b04 */
[----:B0-----:R-:W2:Y:S01]  /*01f0*/  LDG.E R11, desc[UR4][R4.64] ;  /* 0x00000004040b7981 */ /* 0x001ea2000c1e1900 */
[----:B------:R-:W-:-:S04]  /*0200*/  IADD3 R8, PT, PT, R8, 0x1, RZ ;  /* 0x0000000108087810 */ /* 0x000fc80007ffe0ff */
[----:B--2---:R-:W-:-:S13]  /*0210*/  ISETP.GE.AND P0, PT, R8, R11, PT ;  /* 0x0000000b0800720c */ /* 0x004fda0003f06270 */
[----:B-1----:R-:W-:Y:S05]  /*0220*/  @!P0 BRA `(.L_x_1) ;  /* 0xfffffffc00ac8947 */ /* 0x002fea000383ffff */
.L_x_0:
[----:B------:R-:W-:-:S04]  /*0230*/  IADD3 R0, PT, PT, R0, 0x1, RZ ;  /* 0x0000000100007810 */ /* 0x000fc80007ffe0ff */
[----:B------:R-:W-:-:S13]  /*0240*/  ISETP.GE.AND P0, PT, R0, R11, PT ;  /* 0x0000000b0000720c */ /* 0x000fda0003f06270 */
[----:B------:R-:W-:Y:S05]  /*0250*/  @!P0 BRA `(.L_x_2) ;  /* 0xfffffffc00888947 */ /* 0x000fea000383ffff */
[----:B------:R-:W-:Y:S05]  /*0260*/  EXIT ;  /* 0x000000000000794d */ /* 0x000fea0003800000 */
.L_x_3:
[----:B------:R-:W-:-:S00]  /*0270*/  BRA `(.L_x_3) ;  /* 0xfffffffc00fc7947 */ /* 0x000fc0000383ffff */
[----:B------:R-:W-:-:S00]  /*0280*/  NOP ;  /* 0x0000000000007918 */ /* 0x000fc00000000000 */
[----:B------:R-:W-:-:S00]  /*0290*/  NOP ;  /* 0x0000000000007918 */ /* 0x000fc00000000000 */
[----:B------:R-:W-:-:S00]  /*02a0*/  NOP ;  /* 0x0000000000007918 */ /* 0x000fc00000000000 */
[----:B------:R-:W-:-:S00]  /*02b0*/  NOP ;  /* 0x0000000000007918 */ /* 0x000fc00000000000 */
[----:B------:R-:W-:-:S00]  /*02c0*/  NOP ;  /* 0x0000000000007918 */ /* 0x000fc00000000000 */
[----:B------:R-:W-:-:S00]  /*02d0*/  NOP ;  /* 0x0000000000007918 */ /* 0x000fc00000000000 */
[----:B------:R-:W-:-:S00]  /*02e0*/  NOP ;  /* 0x0000000000007918 */ /* 0x000fc00000000000 */
[----:B------:R-:W-:-:S00]  /*02f0*/  NOP ;  /* 0x0000000000007918 */ /* 0x000fc00000000000 */
.L_x_13:


//--------------------- .text._Z13findTransformPiS_PdS0_ --------------------------
	.section	.text._Z13findTransformPiS_PdS0_,"ax",@progbits
	.align	128
        .global         _Z13findTransformPiS_PdS0_
        .type           _Z13findTransformPiS_PdS0_,@function
        .size           _Z13findTransformPiS_PdS0_,(.L_x_12 - _Z13findTransformPiS_PdS0_)
        .other          _Z13findTransformPiS_PdS0_,@"STO_CUDA_ENTRY STV_DEFAULT"
_Z13findTransformPiS_PdS0_:
.text._Z13findTransformPiS_PdS0_:
[----:B------:R-:W-:Y:S08]  /*0000*/  LDC R1, c[0x0][0x37c] ;  /* 0x0000df00ff017b82 */ /* 0x000ff00000000800 */
[----:B------:R-:W0:Y:S01]  /*0010*/  LDC.64 R4, c[0x0][0x388] ;  /* 0x0000e200ff047b82 */ /* 0x000e220000000a00 */
[----:B------:R-:W0:Y:S07]  /*0020*/  LDCU.64 UR4, c[0x0][0x358] ;  /* 0x00006b00ff0477ac */ /* 0x000e2e0008000a00 */
[----:B------:R-:W1:Y:S01]  /*0030*/  LDC.64 R2, c[0x0][0x380] ;  /* 0x0000e000ff027b82 */ /* 0x000e620000000a00 */
[----:B0-----:R-:W2:Y:S04]  /*0040*/  LDG.E R26, desc[UR4][R4.64] ;  /* 0x00000004041a7981 */ /* 0x001ea8000c1e1900 */
[----:B-1----:R-:W3:Y:S01]  /*0050*/  LDG.E R25, desc[UR4][R2.64] ;  /* 0x0000000402197981 */ /* 0x002ee2000c1e1900 */
[----:B--2---:R-:W-:-:S05]  /*0060*/  IMAD R0, R26, R26, RZ ;  /* 0x0000001a1a007224 */ /* 0x004fca00078e02ff */
[----:B---3--:R-:W-:-:S13]  /*0070*/  ISETP.GE.AND P0, PT, R25, R0, PT ;  /* 0x000000001900720c */ /* 0x008fda0003f06270 */
[----:B------:R-:W-:Y:S05]  /*0080*/  @P0 EXIT ;  /* 0x000000000000094d */ /* 0x000fea0003800000 */
[----:B------:R-:W0:Y:S01]  /*0090*/  LDC.64 R22, c[0x0][0x390] ;  /* 0x0000e400ff167b82 */ /* 0x000e220000000a00 */
[----:B------:R-:W-:-:S07]  /*00a0*/  IMAD R3, R25, R26, R25 ;  /* 0x0000001a19037224 */ /* 0x000fce00078e0219 */
[----:B------:R-:W1:Y:S08]  /*00b0*/  LDC.64 R10, c[0x0][0x390] ;  /* 0x0000e400ff0a7b82 */ /* 0x000e700000000a00 */
[----:B------:R-:W2:Y:S01]  /*00c0*/  LDC.64 R8, c[0x0][0x398] ;  /* 0x0000e600ff087b82 */ /* 0x000ea20000000a00 */
[----:B0-----:R-:W-:-:S06]  /*00d0*/  IMAD.WIDE R22, R3, 0x8, R22 ;  /* 0x0000000803167825 */ /* 0x001fcc00078e0216 */
[----:B------:R-:W5:Y:S01]  /*00e0*/  LDG.E.64 R22, desc[UR4][R22.64] ;  /* 0x0000000416167981 */ /* 0x000f62000c1e1b00 */
[----:B------:R-:W-:-:S07]  /*00f0*/  IMAD.MOV.U32 R24, RZ, RZ, R25 ;  /* 0x000000ffff187224 */ /* 0x000fce00078e0019 */
.L_x_5:
[----:B------:R-:W0:Y:S02]  /*0100*/  LDC.64 R4, c[0x0][0x380] ;  /* 0x0000e000ff047b82 */ /* 0x000e240000000a00 */
[----:B0-----:R-:W3:Y:S01]  /*0110*/  LDG.E R5, desc[UR4][R4.64] ;  /* 0x0000000404057981 */ /* 0x001ee2000c1e1900 */
[----:B-----5:R-:W0:Y:S01]  /*0120*/  MUFU.RCP64H R3, R23 ;  /* 0x0000001700037308 */ /* 0x020e220000001800 */
[----:B------:R-:W-:-:S06]  /*0130*/  IMAD.MOV.U32 R2, RZ, RZ, 0x1 ;  /* 0x00000001ff027424 */ /* 0x000fcc00078e00ff */
[----:B0-----:R-:W-:Y:S01]  /*0140*/  DFMA R6, -R22, R2, 1 ;  /* 0x3ff000001606742b */ /* 0x001fe20000000102 */
[----:B---3--:R-:W-:-:S04]  /*0150*/  IMAD R13, R5, R26, R25 ;  /* 0x0000001a050d7224 */ /* 0x008fc800078e0219 */
[----:B-1----:R-:W-:-:S06]  /*0160*/  IMAD.WIDE R12, R13, 0x8, R10 ;  /* 0x000000080d0c7825 */ /* 0x002fcc00078e020a */
[----:B------:R-:W3:Y:S01]  /*0170*/  LDG.E.64 R12, desc[UR4][R12.64] ;  /* 0x000000040c0c7981 */ /* 0x000ee2000c1e1b00 */
[----:B------:R-:W-:-:S08]  /*0180*/  DFMA R6, R6, R6, R6 ;  /* 0x000000060606722b */ /* 0x000fd00000000006 */
[----:B------:R-:W-:-:S08]  /*0190*/  DFMA R6, R2, R6, R2 ;  /* 0x000000060206722b */ /* 0x000fd00000000002 */
[----:B------:R-:W-:-:S08]  /*01a0*/  DFMA R2, -R22, R6, 1 ;  /* 0x3ff000001602742b */ /* 0x000fd00000000106 */
[----:B------:R-:W-:-:S08]  /*01b0*/  DFMA R2, R6, R2, R6 ;  /* 0x000000020602722b */ /* 0x000fd00000000006 */
[----:B---3--:R-:W-:Y:S01]  /*01c0*/  DMUL R6, R12, R2 ;  /* 0x000000020c067228 */ /* 0x008fe20000000000 */
[----:B------:R-:W-:-:S07]  /*01d0*/  FSETP.GEU.AND P1, PT, |R13|, 6.5827683646048100446e-37, PT ;  /* 0x036000000d00780b */ /* 0x000fce0003f2e200 */
[----:B------:R-:W-:-:S08]  /*01e0*/  DFMA R14, -R22, R6, R12 ;  /* 0x00000006160e722b */ /* 0x000fd0000000010c */
[----:B------:R-:W-:-:S10]  /*01f0*/  DFMA R2, R2, R14, R6 ;  /* 0x0000000e0202722b */ /* 0x000fd40000000006 */
[----:B------:R-:W-:-:S05]  /*0200*/  FFMA R0, RZ, R23, R3 ;  /* 0x00000017ff007223 */ /* 0x000fca0000000003 */
[----:B------:R-:W-:-:S13]  /*0210*/  FSETP.GT.AND P0, PT, |R0|, 1.469367938527859385e-39, PT ;  /* 0x001000000000780b */ /* 0x000fda0003f04200 */
[----:B------:R-:W-:Y:S05]  /*0220*/  @P0 BRA P1, `(.L_x_4) ;  /* 0x0000000000080947 */ /* 0x000fea0000800000 */
[----:B------:R-:W-:-:S07]  /*0230*/  MOV R28, 0x250 ;  /* 0x00000250001c7802 */ /* 0x000fce0000000f00 */
[----:B--2---:R-:W-:Y:S05]  /*0240*/  CALL.REL.NOINC `($__internal_0_$__cuda_sm20_div_rn_f64_full) ;  /* 0x00000000002c7944 */ /* 0x004fea0003c00000 */
.L_x_4:
[----:B------:R-:W0:Y:S01]  /*0250*/  LDC.64 R6, c[0x0][0x388] ;  /* 0x0000e200ff067b82 */ /* 0x000e220000000a00 */
[----:B------:R-:W-:-:S04]  /*0260*/  IMAD R5, R26, R25, R5 ;  /* 0x000000191a057224 */ /* 0x000fc800078e0205 */
[----:B--2---:R-:W-:-:S05]  /*0270*/  IMAD.WIDE R4, R5, 0x8, R8 ;  /* 0x0000000805047825 */ /* 0x004fca00078e0208 */
[----:B------:R3:W-:Y:S04]  /*0280*/  STG.E.64 desc[UR4][R4.64], R2 ;  /* 0x0000000204007986 */ /* 0x0007e8000c101b04 */
[----:B0-----:R-:W2:Y:S01]  /*0290*/  LDG.E R26, desc[UR4][R6.64] ;  /* 0x00000004061a7981 */ /* 0x001ea2000c1e1900 */
[----:B------:R-:W-:Y:S02]  /*02a0*/  VIADD R25, R25, 0x1 ;  /* 0x0000000119197836 */ /* 0x000fe40000000000 */
[C---:B--2---:R-:W-:Y:S02]  /*02b0*/  IMAD R13, R26.reuse, R26, RZ ;  /* 0x0000001a1a0d7224 */ /* 0x044fe400078e02ff */
[----:B------:R-:W-:-:S05]  /*02c0*/  IMAD.IADD R24, R26, 0x1, R24 ;  /* 0x000000011a187824 */ /* 0x000fca00078e0218 */
[----:B------:R-:W-:-:S13]  /*02d0*/  ISETP.GE.AND P0, PT, R24, R13, PT ;  /* 0x0000000d1800720c */ /* 0x000fda0003f06270 */
[----:B---3--:R-:W-:Y:S05]  /*02e0*/  @!P0 BRA `(.L_x_5) ;  /* 0xfffffffc00848947 */ /* 0x008fea000383ffff */
[----:B------:R-:W-:Y:S05]  /*02f0*/  EXIT ;  /* 0x000000000000794d */ /* 0x000fea0003800000 */
        .weak           $__internal_0_$__cuda_sm20_div_rn_f64_full
        .type           $__internal_0_$__cuda_sm20_div_rn_f64_full,@function
        .size           $__internal_0_$__cuda_sm20_div_rn_f64_full,(.L_x_12 - $__internal_0_$__cuda_sm20_div_rn_f64_full)
$__internal_0_$__cuda_sm20_div_rn_f64_full:
[C---:B------:R-:W-:Y:S01]  /*0300*/  FSETP.GEU.AND P0, PT, |R23|.reuse, 1.469367938527859385e-39, PT ;  /* 0x001000001700780b */ /* 0x040fe20003f0e200 */
[----:B------:R-:W-:Y:S01]  /*0310*/  IMAD.MOV.U32 R18, RZ, RZ, 0x1 ;  /* 0x00000001ff127424 */ /* 0x000fe200078e00ff */
[C---:B------:R-:W-:Y:S01]  /*0320*/  LOP3.LUT R6, R23.reuse, 0x800fffff, RZ, 0xc0, !PT ;  /* 0x800fffff17067812 */ /* 0x040fe200078ec0ff */
[----:B------:R-:W-:Y:S01]  /*0330*/  IMAD.MOV.U32 R14, RZ, RZ, R12 ;  /* 0x000000ffff0e7224 */ /* 0x000fe200078e000c */
[----:B------:R-:W-:Y:S02]  /*0340*/  LOP3.LUT R4, R23, 0x7ff00000, RZ, 0xc0, !PT ;  /* 0x7ff0000017047812 */ /* 0x000fe400078ec0ff */
[----:B------:R-:W-:Y:S01]  /*0350*/  LOP3.LUT R7, R6, 0x3ff00000, RZ, 0xfc, !PT ;  /* 0x3ff0000006077812 */ /* 0x000fe200078efcff */
[----:B------:R-:W-:-:S06]  /*0360*/  IMAD.MOV.U32 R6, RZ, RZ, R22 ;  /* 0x000000ffff067224 */ /* 0x000fcc00078e0016 */
[----:B------:R-:W-:-:S06]  /*0370*/  @!P0 DMUL R6, R22, 8.98846567431157953865e+307 ;  /* 0x7fe0000016068828 */ /* 0x000fcc0000000000 */
[----:B------:R-:W0:Y:S02]  /*0380*/  MUFU.RCP64H R19, R7 ;  /* 0x0000000700137308 */ /* 0x000e240000001800 */
[----:B0-----:R-:W-:-:S08]  /*0390*/  DFMA R2, R18, -R6, 1 ;  /* 0x3ff000001202742b */ /* 0x001fd00000000806 */
[----:B------:R-:W-:-:S08]  /*03a0*/  DFMA R2, R2, R2, R2 ;  /* 0x000000020202722b */ /* 0x000fd00000000002 */
[----:B------:R-:W-:Y:S01]  /*03b0*/  DFMA R18, R18, R2, R18 ;  /* 0x000000021212722b */ /* 0x000fe20000000012 */
[----:B------:R-:W-:Y:S01]  /*03c0*/  LOP3.LUT R3, R13, 0x7ff00000, RZ, 0xc0, !PT ;  /* 0x7ff000000d037812 */ /* 0x000fe200078ec0ff */
[----:B------:R-:W-:-:S03]  /*03d0*/  IMAD.MOV.U32 R2, RZ, RZ, 0x1ca00000 ;  /* 0x1ca00000ff027424 */ /* 0x000fc600078e00ff */
[----:B------:R-:W-:Y:S01]  /*03e0*/  ISETP.GE.U32.AND P1, PT, R3, R4, PT ;  /* 0x000000040300720c */ /* 0x000fe20003f26070 */
[----:B------:R-:W-:Y:S02]  /*03f0*/  IMAD.MOV.U32 R0, RZ, RZ, R3 ;  /* 0x000000ffff007224 */ /* 0x000fe400078e0003 */
[----:B------:R-:W-:Y:S01]  /*0400*/  DFMA R16, R18, -R6, 1 ;  /* 0x3ff000001210742b */ /* 0x000fe20000000806 */
[----:B------:R-:W-:Y:S02]  /*0410*/  SEL R15, R2, 0x63400000, !P1 ;  /* 0x63400000020f7807 */ /* 0x000fe40004800000 */
[----:B------:R-:W-:Y:S02]  /*0420*/  FSETP.GEU.AND P1, PT, |R13|, 1.469367938527859385e-39, PT ;  /* 0x001000000d00780b */ /* 0x000fe40003f2e200 */
[----:B------:R-:W-:-:S03]  /*0430*/  LOP3.LUT R15, R15, 0x800fffff, R13, 0xf8, !PT ;  /* 0x800fffff0f0f7812 */ /* 0x000fc600078ef80d */
[----:B------:R-:W-:-:S08]  /*0440*/  DFMA R16, R18, R16, R18 ;  /* 0x000000101210722b */ /* 0x000fd00000000012 */
[----:B------:R-:W-:Y:S05]  /*0450*/  @P1 BRA `(.L_x_6) ;  /* 0x0000000000201947 */ /* 0x000fea0003800000 */
[----:B------:R-:W-:Y:S01]  /*0460*/  LOP3.LUT R0, R23, 0x7ff00000, RZ, 0xc0, !PT ;  /* 0x7ff0000017007812 */ /* 0x000fe200078ec0ff */
[----:B------:R-:W-:-:S03]  /*0470*/  IMAD.MOV.U32 R18, RZ, RZ, RZ ;  /* 0x000000ffff127224 */ /* 0x000fc600078e00ff */
[----:B------:R-:W-:-:S04]  /*0480*/  ISETP.GE.U32.AND P1, PT, R3, R0, PT ;  /* 0x000000000300720c */ /* 0x000fc80003f26070 */
[----:B------:R-:W-:-:S04]  /*0490*/  SEL R19, R2, 0x63400000, !P1 ;  /* 0x6340000002137807 */ /* 0x000fc80004800000 */
[----:B------:R-:W-:-:S04]  /*04a0*/  LOP3.LUT R19, R19, 0x80000000, R13, 0xf8, !PT ;  /* 0x8000000013137812 */ /* 0x000fc800078ef80d */
[----:B------:R-:W-:-:S06]  /*04b0*/  LOP3.LUT R19, R19, 0x100000, RZ, 0xfc, !PT ;  /* 0x0010000013137812 */ /* 0x000fcc00078efcff */
[----:B------:R-:W-:-:S10]  /*04c0*/  DFMA R14, R14, 2, -R18 ;  /* 0x400000000e0e782b */ /* 0x000fd40000000812 */
[----:B------:R-:W-:-:S07]  /*04d0*/  LOP3.LUT R0, R15, 0x7ff00000, RZ, 0xc0, !PT ;  /* 0x7ff000000f007812 */ /* 0x000fce00078ec0ff */
.L_x_6:
[----:B------:R-:W-:Y:S01]  /*04e0*/  DMUL R18, R16, R14 ;  /* 0x0000000e10127228 */ /* 0x000fe20000000000 */
[----:B------:R-:W-:-:S07]  /*04f0*/  @!P0 LOP3.LUT R4, R7, 0x7ff00000, RZ, 0xc0, !PT ;  /* 0x7ff0000007048812 */ /* 0x000fce00078ec0ff */
[----:B------:R-:W-:-:S08]  /*0500*/  DFMA R20, R18, -R6, R14 ;  /* 0x800000061214722b */ /* 0x000fd0000000000e */
[----:B------:R-:W-:Y:S01]  /*0510*/  DFMA R20, R16, R20, R18 ;  /* 0x000000141014722b */ /* 0x000fe20000000012 */
[----:B------:R-:W-:-:S05]  /*0520*/  VIADD R16, R0, 0xffffffff ;  /* 0xffffffff00107836 */ /* 0x000fca0000000000 */
[----:B------:R-:W-:Y:S01]  /*0530*/  ISETP.GT.U32.AND P0, PT, R16, 0x7feffffe, PT ;  /* 0x7feffffe1000780c */ /* 0x000fe20003f04070 */
[----:B------:R-:W-:-:S05]  /*0540*/  VIADD R16, R4, 0xffffffff ;  /* 0xffffffff04107836 */ /* 0x000fca0000000000 */
[----:B------:R-:W-:-:S13]  /*0550*/  ISETP.GT.U32.OR P0, PT, R16, 0x7feffffe, P0 ;  /* 0x7feffffe1000780c */ /* 0x000fda0000704470 */
[----:B------:R-:W-:Y:S05]  /*0560*/  @P0 BRA `(.L_x_7) ;  /* 0x00000000006c0947 */ /* 0x000fea0003800000 */
[----:B------:R-:W-:Y:S01]  /*0570*/  LOP3.LUT R4, R23, 0x7ff00000, RZ, 0xc0, !PT ;  /* 0x7ff0000017047812 */ /* 0x000fe200078ec0ff */
[----:B------:R-:W-:-:S03]  /*0580*/  IMAD.MOV.U32 R12, RZ, RZ, RZ ;  /* 0x000000ffff0c7224 */ /* 0x000fc600078e00ff */
[CC--:B------:R-:W-:Y:S02]  /*0590*/  VIADDMNMX R0, R3.reuse, -R4.reuse, 0xb9600000, !PT ;  /* 0xb960000003007446 */ /* 0x0c0fe40007800904 */
[----:B------:R-:W-:Y:S02]  /*05a0*/  ISETP.GE.U32.AND P0, PT, R3, R4, PT ;  /* 0x000000040300720c */ /* 0x000fe40003f06070 */
[----:B------:R-:W-:Y:S02]  /*05b0*/  VIMNMX R0, PT, PT, R0, 0x46a00000, PT ;  /* 0x46a0000000007848 */ /* 0x000fe40003fe0100 */
[----:B------:R-:W-:-:S05]  /*05c0*/  SEL R3, R2, 0x63400000, !P0 ;  /* 0x6340000002037807 */ /* 0x000fca0004000000 */
[----:B------:R-:W-:-:S04]  /*05d0*/  IMAD.IADD R0, R0, 0x1, -R3 ;  /* 0x0000000100007824 */ /* 0x000fc800078e0a03 */
[----:B------:R-:W-:-:S06]  /*05e0*/  VIADD R13, R0, 0x7fe00000 ;  /* 0x7fe00000000d7836 */ /* 0x000fcc0000000000 */
[----:B------:R-:W-:-:S10]  /*05f0*/  DMUL R2, R20, R12 ;  /* 0x0000000c14027228 */ /* 0x000fd40000000000 */
[----:B------:R-:W-:-:S13]  /*0600*/  FSETP.GTU.AND P0, PT, |R3|, 1.469367938527859385e-39, PT ;  /* 0x001000000300780b */ /* 0x000fda0003f0c200 */
[----:B------:R-:W-:Y:S05]  /*0610*/  @P0 BRA `(.L_x_8) ;  /* 0x0000000000940947 */ /* 0x000fea0003800000 */
[----:B------:R-:W-:Y:S01]  /*0620*/  DFMA R6, R20, -R6, R14 ;  /* 0x800000061406722b */ /* 0x000fe2000000000e */
[----:B------:R-:W-:-:S09]  /*0630*/  IMAD.MOV.U32 R12, RZ, RZ, RZ ;  /* 0x000000ffff0c7224 */ /* 0x000fd200078e00ff */
[C---:B------:R-:W-:Y:S02]  /*0640*/  FSETP.NEU.AND P0, PT, R7.reuse, RZ, PT ;  /* 0x000000ff0700720b */ /* 0x040fe40003f0d000 */
[----:B------:R-:W-:-:S04]  /*0650*/  LOP3.LUT R15, R7, 0x80000000, R23, 0x48, !PT ;  /* 0x80000000070f7812 */ /* 0x000fc800078e4817 */
[----:B------:R-:W-:-:S07]  /*0660*/  LOP3.LUT R13, R15, R13, RZ, 0xfc, !PT ;  /* 0x0000000d0f0d7212 */ /* 0x000fce00078efcff */
[----:B------:R-:W-:Y:S05]  /*0670*/  @!P0 BRA `(.L_x_8) ;  /* 0x00000000007c8947 */ /* 0x000fea0003800000 */
[----:B------:R-:W-:Y:S01]  /*0680*/  IMAD.MOV R7, RZ, RZ, -R0 ;  /* 0x000000ffff077224 */ /* 0x000fe200078e0a00 */
[----:B------:R-:W-:Y:S01]  /*0690*/  DMUL.RP R12, R20, R12 ;  /* 0x0000000c140c7228 */ /* 0x000fe20000008000 */
[----:B------:R-:W-:-:S06]  /*06a0*/  IMAD.MOV.U32 R6, RZ, RZ, RZ ;  /* 0x000000ffff067224 */ /* 0x000fcc00078e00ff */
[----:B------:R-:W-:-:S03]  /*06b0*/  DFMA R6, R2, -R6, R20 ;  /* 0x800000060206722b */ /* 0x000fc60000000014 */
[----:B------:R-:W-:-:S03]  /*06c0*/  LOP3.LUT R15, R13, R15, RZ, 0x3c, !PT ;  /* 0x0000000f0d0f7212 */ /* 0x000fc600078e3cff */
[----:B------:R-:W-:-:S04]  /*06d0*/  IADD3 R6, PT, PT, -R0, -0x43300000, RZ ;  /* 0xbcd0000000067810 */ /* 0x000fc80007ffe1ff */
[----:B------:R-:W-:-:S04]  /*06e0*/  FSETP.NEU.AND P0, PT, |R7|, R6, PT ;  /* 0x000000060700720b */ /* 0x000fc80003f0d200 */
[----:B------:R-:W-:Y:S02]  /*06f0*/  FSEL R2, R12, R2, !P0 ;  /* 0x000000020c027208 */ /* 0x000fe40004000000 */
[----:B------:R-:W-:Y:S01]  /*0700*/  FSEL R3, R15, R3, !P0 ;  /* 0x000000030f037208 */ /* 0x000fe20004000000 */
[----:B------:R-:W-:Y:S06]  /*0710*/  BRA `(.L_x_8) ;  /* 0x0000000000547947 */ /* 0x000fec0003800000 */
.L_x_7:
[----:B------:R-:W-:-:S14]  /*0720*/  DSETP.NAN.AND P0, PT, R12, R12, PT ;  /* 0x0000000c0c00722a */ /* 0x000fdc0003f08000 */
[----:B------:R-:W-:Y:S05]  /*0730*/  @P0 BRA `(.L_x_9) ;  /* 0x0000000000440947 */ /* 0x000fea0003800000 */
[----:B------:R-:W-:-:S14]  /*0740*/  DSETP.NAN.AND P0, PT, R22, R22, PT ;  /* 0x000000161600722a */ /* 0x000fdc0003f08000 */
[----:B------:R-:W-:Y:S05]  /*0750*/  @P0 BRA `(.L_x_10) ;  /* 0x0000000000300947 */ /* 0x000fea0003800000 */
[----:B------:R-:W-:Y:S01]  /*0760*/  ISETP.NE.AND P0, PT, R0, R4, PT ;  /* 0x000000040000720c */ /* 0x000fe20003f05270 */
[----:B------:R-:W-:Y:S02]  /*0770*/  IMAD.MOV.U32 R2, RZ, RZ, 0x0 ;  /* 0x00000000ff027424 */ /* 0x000fe400078e00ff */
[----:B------:R-:W-:-:S10]  /*0780*/  IMAD.MOV.U32 R3, RZ, RZ, -0x80000 ;  /* 0xfff80000ff037424 */ /* 0x000fd400078e00ff */
[----:B------:R-:W-:Y:S05]  /*0790*/  @!P0 BRA `(.L_x_8) ;  /* 0x0000000000348947 */ /* 0x000fea0003800000 */
[----:B------:R-:W-:Y:S02]  /*07a0*/  ISETP.NE.AND P0, PT, R0, 0x7ff00000, PT ;  /* 0x7ff000000000780c */ /* 0x000fe40003f05270 */
[----:B------:R-:W-:Y:S02]  /*07b0*/  LOP3.LUT R3, R13, 0x80000000, R23, 0x48, !PT ;  /* 0x800000000d037812 */ /* 0x000fe400078e4817 */
[----:B------:R-:W-:-:S13]  /*07c0*/  ISETP.EQ.OR P0, PT, R4, RZ, !P0 ;  /* 0x000000ff0400720c */ /* 0x000fda0004702670 */
[----:B------:R-:W-:Y:S01]  /*07d0*/  @P0 LOP3.LUT R0, R3, 0x7ff00000, RZ, 0xfc, !PT ;  /* 0x7ff0000003000812 */ /* 0x000fe200078efcff */
[----:B------:R-:W-:Y:S02]  /*07e0*/  @!P0 IMAD.MOV.U32 R2, RZ, RZ, RZ ;  /* 0x000000ffff028224 */ /* 0x000fe400078e00ff */
[----:B------:R-:W-:Y:S02]  /*07f0*/  @P0 IMAD.MOV.U32 R2, RZ, RZ, RZ ;  /* 0x000000ffff020224 */ /* 0x000fe400078e00ff */
[----:B------:R-:W-:Y:S01]  /*0800*/  @P0 IMAD.MOV.U32 R3, RZ, RZ, R0 ;  /* 0x000000ffff030224 */ /* 0x000fe200078e0000 */
[----:B------:R-:W-:Y:S06]  /*0810*/  BRA `(.L_x_8) ;  /* 0x0000000000147947 */ /* 0x000fec0003800000 */
.L_x_10:
[----:B------:R-:W-:Y:S01]  /*0820*/  LOP3.LUT R3, R23, 0x80000, RZ, 0xfc, !PT ;  /* 0x0008000017037812 */ /* 0x000fe200078efcff */
[----:B------:R-:W-:Y:S01]  /*0830*/  IMAD.MOV.U32 R2, RZ, RZ, R22 ;  /* 0x000000ffff027224 */ /* 0x000fe200078e0016 */
[----:B------:R-:W-:Y:S06]  /*0840*/  BRA `(.L_x_8) ;  /* 0x0000000000087947 */ /* 0x000fec0003800000 */
.L_x_9:
[----:B------:R-:W-:Y:S01]  /*0850*/  LOP3.LUT R3, R13, 0x80000, RZ, 0xfc, !PT ;  /* 0x000800000d037812 */ /* 0x000fe200078efcff */
[----:B------:R-:W-:-:S07]  /*0860*/  IMAD.MOV.U32 R2, RZ, RZ, R12 ;  /* 0x000000ffff027224 */ /* 0x000fce00078e000c */
.L_x_8:
[----:B------:R-:W-:-:S04]  /*0870*/  IMAD.MOV.U32 R29, RZ, RZ, 0x0 ;  /* 0x00000000ff1d7424 */ /* 0x000fc800078e00ff */
[----:B------:R-:W-:Y:S05]  /*0880*/  RET.REL.NODEC R28 `(_Z13findTransformPiS_PdS0_) ;  /* 0xfffffff41cdc7950 */ /* 0x000fea0003c3ffff */
.L_x_11:
        /* <DEDUP_REMOVED lines=15> */
.L_x_12:


//--------------------- .nv.shared.reserved.0     --------------------------
	.section	.nv.shared.reserved.0,"aw",@nobits
	.weak		__nv_reservedSMEM_offset_0_alias
	.size		__nv_reservedSMEM_offset_0_alias, 0, 64
	.other		__nv_reservedSMEM_offset_0_alias,@"STO_CUDA_RESERVED_SHARED STV_DEFAULT"
__nv_reservedSMEM_offset_0_alias:
	.zero		0
	.zero		64


//--------------------- .nv.constant0._Z11eliminationPiS_PdS0_ --------------------------
	.section	.nv.constant0._Z11eliminationPiS_PdS0_,"a",@progbits
	.sectionflags	@""
	.align	4
.nv.constant0._Z11eliminationPiS_PdS0_:
	.zero		928


//--------------------- .nv.constant0._Z13findTransformPiS_PdS0_ --------------------------
	.section	.nv.constant0._Z13findTransformPiS_PdS0_,"a",@progbits
	.sectionflags	@""
	.align	4
.nv.constant0._Z13findTransformPiS_PdS0_:
	.zero		928


//--------------------- SYMBOLS --------------------------

	.type		.nv.reservedSmem.offset0,@object
	.size		.nv.reservedSmem.offset0,0x4
